//
// Generated by NVIDIA NVVM Compiler
//
// Compiler Build ID: CL-36424714
// Cuda compilation tools, release 13.0, V13.0.88
// Based on NVVM 20.0.0
//

.version 9.0
.target sm_100
.address_size 64

	// .globl	_Z14addVectorsIntoPfS_S_i

.visible .entry _Z14addVectorsIntoPfS_S_i(
	.param .u64 .ptr .align 1 _Z14addVectorsIntoPfS_S_i_param_0,
	.param .u64 .ptr .align 1 _Z14addVectorsIntoPfS_S_i_param_1,
	.param .u64 .ptr .align 1 _Z14addVectorsIntoPfS_S_i_param_2,
	.param .u32 _Z14addVectorsIntoPfS_S_i_param_3
)
{


	ret;

}


// ===== COMPILED SASS (sm_100) =====

	.target	sm_100

	.elftype	@"ET_EXEC"


//--------------------- .note.nv.tkinfo           --------------------------
	.section	.note.nv.tkinfo,"",@"SHT_NOTE"
	.sectionflags	@"SHF_NOTE_NV_TKINFO"
	.tkinfo
        /*0018*/ 	.word	0x00000002
        /*0030*/ 	.string	""
        /*0030*/ 	.string	"ptxas"
        /*0030*/ 	.string	"Cuda compilation tools, release 13.0, V13.0.88"
        /*0030*/ 	.string	"Build cuda_13.0.r13.0/compiler.36424714_0"
        /*0030*/ 	.string	"-arch sm_100 -m 64 "



//--------------------- .note.nv.cuinfo           --------------------------
	.section	.note.nv.cuinfo,"",@"SHT_NOTE"
	.sectionflags	@"SHF_NOTE_NV_CUINFO"
        /*0018*/ 	.short	0x0002
        /*001a*/ 	.short	0x0064
        /*001c*/ 	.short	0x0082
	.zero		2


//--------------------- .nv.info                  --------------------------
	.section	.nv.info,"",@"SHT_CUDA_INFO"
	.align	4


	//----- nvinfo : EIATTR_REGCOUNT
	.align		4
        /*0000*/ 	.byte	0x04, 0x2f
        /*0002*/ 	.short	(.L_1 - .L_0)
	.align		4
.L_0:
        /*0004*/ 	.word	index@(_Z14addVectorsIntoPfS_S_i)
        /*0008*/ 	.word	0x00000004


	//----- nvinfo : EIATTR_FRAME_SIZE
	.align		4
.L_1:
        /*000c*/ 	.byte	0x04, 0x11
        /*000e*/ 	.short	(.L_3 - .L_2)
	.align		4
.L_2:
        /*0010*/ 	.word	index@(_Z14addVectorsIntoPfS_S_i)
        /*0014*/ 	.word	0x00000000


	//----- nvinfo : EIATTR_MIN_STACK_SIZE
	.align		4
.L_3:
        /*0018*/ 	.byte	0x04, 0x12
        /*001a*/ 	.short	(.L_5 - .L_4)
	.align		4
.L_4:
        /*001c*/ 	.word	index@(_Z14addVectorsIntoPfS_S_i)
        /*0020*/ 	.word	0x00000000
.L_5:


//--------------------- .nv.compat                --------------------------
	.section	.nv.compat,"",@"SHT_CUDA_COMPAT_INFO"
	.align	4
        /*0000*/ 	.byte	0x02, 0x09, 0x00, 0x00, 0x02, 0x02, 0x01, 0x00, 0x02, 0x05, 0x05, 0x00, 0x03, 0x07, 0x01, 0x01
        /*0010*/ 	.byte	0x02, 0x03, 0x00, 0x00, 0x02, 0x06, 0x01, 0x00, 0x04, 0x0b, 0x08, 0x00, 0x09, 0x00, 0x00, 0x00
        /*0020*/ 	.byte	0x00, 0x00, 0x00, 0x00


//--------------------- .nv.info._Z14addVectorsIntoPfS_S_i --------------------------
	.section	.nv.info._Z14addVectorsIntoPfS_S_i,"",@"SHT_CUDA_INFO"
	.sectionflags	@""
	.align	4


	//----- nvinfo : EIATTR_CUDA_API_VERSION
	.align		4
        /*0000*/ 	.byte	0x04, 0x37
        /*0002*/ 	.short	(.L_7 - .L_6)
.L_6:
        /*0004*/ 	.word	0x00000082


	//----- nvinfo : EIATTR_KPARAM_INFO
	.align		4
.L_7:
        /*0008*/ 	.byte	0x04, 0x17
        /*000a*/ 	.short	(.L_9 - .L_8)
.L_8:
        /*000c*/ 	.word	0x00000000
        /*0010*/ 	.short	0x0003
        /*0012*/ 	.short	0x0018
        /*0014*/ 	.byte	0x00, 0xf0, 0x11, 0x00


	//----- nvinfo : EIATTR_KPARAM_INFO
	.align		4
.L_9:
        /*0018*/ 	.byte	0x04, 0x17
        /*001a*/ 	.short	(.L_11 - .L_10)
.L_10:
        /*001c*/ 	.word	0x00000000
        /*0020*/ 	.short	0x0002
        /*0022*/ 	.short	0x0010
        /*0024*/ 	.byte	0x00, 0xf5, 0x21, 0x00


	//----- nvinfo : EIATTR_KPARAM_INFO
	.align		4
.L_11:
        /*0028*/ 	.byte	0x04, 0x17
        /*002a*/ 	.short	(.L_13 - .L_12)
.L_12:
        /*002c*/ 	.word	0x00000000
        /*0030*/ 	.short	0x0001
        /*0032*/ 	.short	0x0008
        /*0034*/ 	.byte	0x00, 0xf5, 0x21, 0x00


	//----- nvinfo : EIATTR_KPARAM_INFO
	.align		4
.L_13:
        /*0038*/ 	.byte	0x04, 0x17
        /*003a*/ 	.short	(.L_15 - .L_14)
.L_14:
        /*003c*/ 	.word	0x00000000
        /*0040*/ 	.short	0x0000
        /*0042*/ 	.short	0x0000
        /*0044*/ 	.byte	0x00, 0xf5, 0x21, 0x00


	//----- nvinfo : EIATTR_SPARSE_MMA_MASK
	.align		4
.L_15:
        /*0048*/ 	.byte	0x03, 0x50
        /*004a*/ 	.short	0x0000


	//----- nvinfo : EIATTR_MAXREG_COUNT
	.align		4
        /*004c*/ 	.byte	0x03, 0x1b
        /*004e*/ 	.short	0x00ff


	//----- nvinfo : EIATTR_MERCURY_ISA_VERSION
	.align		4
        /*0050*/ 	.byte	0x03, 0x5f
        /*0052*/ 	.short	0x0101


	//----- nvinfo : EIATTR_VRC_CTA_INIT_COUNT
	.align		4
        /*0054*/ 	.byte	0x02, 0x4a
	.zero		1
	.zero		1


	//----- nvinfo : EIATTR_EXIT_INSTR_OFFSETS
	.align		4
        /*0058*/ 	.byte	0x04, 0x1c
        /*005a*/ 	.short	(.L_17 - .L_16)


	//   ....[0]....
.L_16:
        /*005c*/ 	.word	0x00000010


	//----- nvinfo : EIATTR_CBANK_PARAM_SIZE
	.align		4
.L_17:
        /*0060*/ 	.byte	0x03, 0x19
        /*0062*/ 	.short	0x001c


	//----- nvinfo : EIATTR_PARAM_CBANK
	.align		4
        /*0064*/ 	.byte	0x04, 0x0a
        /*0066*/ 	.short	(.L_19 - .L_18)
	.align		4
.L_18:
        /*0068*/ 	.word	index@(.nv.constant0._Z14addVectorsIntoPfS_S_i)
        /*006c*/ 	.short	0x0380
        /*006e*/ 	.short	0x001c


	//----- nvinfo : EIATTR_SW_WAR
	.align		4
.L_19:
        /*0070*/ 	.byte	0x04, 0x36
        /*0072*/ 	.short	(.L_21 - .L_20)
.L_20:
        /*0074*/ 	.word	0x00000008
.L_21:


//--------------------- .nv.callgraph             --------------------------
	.section	.nv.callgraph,"",@"SHT_CUDA_CALLGRAPH"
	.align	4
	.sectionentsize	8
	.align		4
        /*0000*/ 	.word	0x00000000
	.align		4
        /*0004*/ 	.word	0xffffffff
	.align		4
        /*0008*/ 	.word	0x00000000
	.align		4
        /*000c*/ 	.word	0xfffffffe
	.align		4
        /*0010*/ 	.word	0x00000000
	.align		4
        /*0014*/ 	.word	0xfffffffd
	.align		4
        /*0018*/ 	.word	0x00000000
	.align		4
        /*001c*/ 	.word	0xfffffffc


//--------------------- .text._Z14addVectorsIntoPfS_S_i --------------------------
	.section	.text._Z14addVectorsIntoPfS_S_i,"ax",@progbits
	.align	128
        .global         _Z14addVectorsIntoPfS_S_i
        .type           _Z14addVectorsIntoPfS_S_i,@function
        .size           _Z14addVectorsIntoPfS_S_i,(.L_x_1 - _Z14addVectorsIntoPfS_S_i)
        .other          _Z14addVectorsIntoPfS_S_i,@"STO_CUDA_ENTRY STV_DEFAULT"
_Z14addVectorsIntoPfS_S_i:
.text._Z14addVectorsIntoPfS_S_i:
[----:B------:R-:W-:Y:S01]  /*0000*/  LDC R1, c[0x0][0x37c] ;  /* 0x0000df00ff017b82 */ /* 0x000fe20000000800 */
[----:B------:R-:W-:Y:S05]  /*0010*/  EXIT ;  /* 0x000000000000794d */ /* 0x000fea0003800000 */
.L_x_0:
[----:B------:R-:W-:-:S00]  /*0020*/  BRA `(.L_x_0) ;  /* 0xfffffffc00fc7947 */ /* 0x000fc0000383ffff */
[----:B------:R-:W-:-:S00]  /*0030*/  NOP ;  /* 0x0000000000007918 */ /* 0x000fc00000000000 */
        /* <DEDUP_REMOVED lines=12> */
.L_x_1:


//--------------------- .nv.shared.reserved.0     --------------------------
	.section	.nv.shared.reserved.0,"aw",@nobits
	.weak		__nv_reservedSMEM_offset_0_alias
	.size		__nv_reservedSMEM_offset_0_alias, 0, 64
	.other		__nv_reservedSMEM_offset_0_alias,@"STO_CUDA_RESERVED_SHARED STV_DEFAULT"
__nv_reservedSMEM_offset_0_alias:
	.zero		0
	.zero		64


//--------------------- .nv.constant0._Z14addVectorsIntoPfS_S_i --------------------------
	.section	.nv.constant0._Z14addVectorsIntoPfS_S_i,"a",@progbits
	.sectionflags	@""
	.align	4
.nv.constant0._Z14addVectorsIntoPfS_S_i:
	.zero		924


//--------------------- SYMBOLS --------------------------

	.type		.nv.reservedSmem.offset0,@object
	.size		.nv.reservedSmem.offset0,0x4
